//
// Generated by NVIDIA NVVM Compiler
//
// Compiler Build ID: CL-36424714
// Cuda compilation tools, release 13.0, V13.0.88
// Based on NVVM 20.0.0
//

.version 9.0
.target sm_100
.address_size 64

	// .globl	_Z11matMulTiledPfS_S_i
// _ZZ11matMulTiledPfS_S_iE6A_tile has been demoted
// _ZZ11matMulTiledPfS_S_iE6B_tile has been demoted

.visible .entry _Z11matMulTiledPfS_S_i(
	.param .u64 .ptr .align 1 _Z11matMulTiledPfS_S_i_param_0,
	.param .u64 .ptr .align 1 _Z11matMulTiledPfS_S_i_param_1,
	.param .u64 .ptr .align 1 _Z11matMulTiledPfS_S_i_param_2,
	.param .u32 _Z11matMulTiledPfS_S_i_param_3
)
{
	.reg .pred 	%p<10>;
	.reg .b32 	%r<42>;
	.reg .b32 	%f<63>;
	.reg .b64 	%rd<13>;
	// demoted variable
	.shared .align 4 .b8 _ZZ11matMulTiledPfS_S_iE6A_tile[1024];
	// demoted variable
	.shared .align 4 .b8 _ZZ11matMulTiledPfS_S_iE6B_tile[1024];
	ld.param.u64 	%rd4, [_Z11matMulTiledPfS_S_i_param_0];
	ld.param.u64 	%rd5, [_Z11matMulTiledPfS_S_i_param_1];
	ld.param.u64 	%rd6, [_Z11matMulTiledPfS_S_i_param_2];
	ld.param.u32 	%r24, [_Z11matMulTiledPfS_S_i_param_3];
	mov.u32 	%r25, %ctaid.x;
	mov.u32 	%r26, %ctaid.y;
	mov.u32 	%r37, %tid.x;
	mov.u32 	%r39, %tid.y;
	shl.b32 	%r27, %r26, 4;
	add.s32 	%r3, %r27, %r39;
	shl.b32 	%r4, %r25, 4;
	add.s32 	%r5, %r4, %r37;
	setp.lt.s32 	%p1, %r24, 1;
	mov.f32 	%f62, 0f00000000;
	@%p1 bra 	$L__BB0_7;
	add.s32 	%r28, %r24, 15;
	shr.u32 	%r29, %r28, 4;
	shl.b32 	%r30, %r39, 6;
	mov.u32 	%r31, _ZZ11matMulTiledPfS_S_iE6A_tile;
	add.s32 	%r6, %r31, %r30;
	shl.b32 	%r32, %r37, 2;
	add.s32 	%r7, %r6, %r32;
	mov.u32 	%r33, _ZZ11matMulTiledPfS_S_iE6B_tile;
	add.s32 	%r9, %r33, %r32;
	add.s32 	%r8, %r9, %r30;
	neg.s32 	%r41, %r29;
	mad.lo.s32 	%r34, %r39, %r24, %r37;
	add.s32 	%r40, %r34, %r4;
	shl.b32 	%r12, %r24, 4;
	mad.lo.s32 	%r38, %r24, %r3, %r37;
	cvta.to.global.u64 	%rd1, %rd4;
	cvta.to.global.u64 	%rd2, %rd5;
	mov.f32 	%f62, 0f00000000;
$L__BB0_2:
	setp.ge.u32 	%p2, %r3, %r24;
	mul.wide.s32 	%rd7, %r38, 4;
	add.s64 	%rd3, %rd1, %rd7;
	setp.ge.s32 	%p3, %r37, %r24;
	mov.f32 	%f60, 0f00000000;
	or.pred  	%p4, %p2, %p3;
	@%p4 bra 	$L__BB0_4;
	ld.global.f32 	%f60, [%rd3];
$L__BB0_4:
	setp.ge.u32 	%p5, %r5, %r24;
	st.shared.f32 	[%r7], %f60;
	setp.ge.s32 	%p6, %r39, %r24;
	mov.f32 	%f61, 0f00000000;
	or.pred  	%p7, %p5, %p6;
	@%p7 bra 	$L__BB0_6;
	mul.wide.u32 	%rd8, %r40, 4;
	add.s64 	%rd9, %rd2, %rd8;
	ld.global.f32 	%f61, [%rd9];
$L__BB0_6:
	st.shared.f32 	[%r8], %f61;
	bar.sync 	0;
	ld.shared.f32 	%f12, [%r6];
	ld.shared.f32 	%f13, [%r9];
	fma.rn.f32 	%f14, %f12, %f13, %f62;
	ld.shared.f32 	%f15, [%r6+4];
	ld.shared.f32 	%f16, [%r9+64];
	fma.rn.f32 	%f17, %f15, %f16, %f14;
	ld.shared.f32 	%f18, [%r6+8];
	ld.shared.f32 	%f19, [%r9+128];
	fma.rn.f32 	%f20, %f18, %f19, %f17;
	ld.shared.f32 	%f21, [%r6+12];
	ld.shared.f32 	%f22, [%r9+192];
	fma.rn.f32 	%f23, %f21, %f22, %f20;
	ld.shared.f32 	%f24, [%r6+16];
	ld.shared.f32 	%f25, [%r9+256];
	fma.rn.f32 	%f26, %f24, %f25, %f23;
	ld.shared.f32 	%f27, [%r6+20];
	ld.shared.f32 	%f28, [%r9+320];
	fma.rn.f32 	%f29, %f27, %f28, %f26;
	ld.shared.f32 	%f30, [%r6+24];
	ld.shared.f32 	%f31, [%r9+384];
	fma.rn.f32 	%f32, %f30, %f31, %f29;
	ld.shared.f32 	%f33, [%r6+28];
	ld.shared.f32 	%f34, [%r9+448];
	fma.rn.f32 	%f35, %f33, %f34, %f32;
	ld.shared.f32 	%f36, [%r6+32];
	ld.shared.f32 	%f37, [%r9+512];
	fma.rn.f32 	%f38, %f36, %f37, %f35;
	ld.shared.f32 	%f39, [%r6+36];
	ld.shared.f32 	%f40, [%r9+576];
	fma.rn.f32 	%f41, %f39, %f40, %f38;
	ld.shared.f32 	%f42, [%r6+40];
	ld.shared.f32 	%f43, [%r9+640];
	fma.rn.f32 	%f44, %f42, %f43, %f41;
	ld.shared.f32 	%f45, [%r6+44];
	ld.shared.f32 	%f46, [%r9+704];
	fma.rn.f32 	%f47, %f45, %f46, %f44;
	ld.shared.f32 	%f48, [%r6+48];
	ld.shared.f32 	%f49, [%r9+768];
	fma.rn.f32 	%f50, %f48, %f49, %f47;
	ld.shared.f32 	%f51, [%r6+52];
	ld.shared.f32 	%f52, [%r9+832];
	fma.rn.f32 	%f53, %f51, %f52, %f50;
	ld.shared.f32 	%f54, [%r6+56];
	ld.shared.f32 	%f55, [%r9+896];
	fma.rn.f32 	%f56, %f54, %f55, %f53;
	ld.shared.f32 	%f57, [%r6+60];
	ld.shared.f32 	%f58, [%r9+960];
	fma.rn.f32 	%f62, %f57, %f58, %f56;
	bar.sync 	0;
	add.s32 	%r41, %r41, 1;
	setp.ne.s32 	%p8, %r41, 0;
	add.s32 	%r40, %r40, %r12;
	add.s32 	%r39, %r39, 16;
	add.s32 	%r38, %r38, 16;
	add.s32 	%r37, %r37, 16;
	@%p8 bra 	$L__BB0_2;
$L__BB0_7:
	max.s32 	%r35, %r3, %r5;
	setp.ge.s32 	%p9, %r35, %r24;
	@%p9 bra 	$L__BB0_9;
	mad.lo.s32 	%r36, %r24, %r3, %r5;
	cvta.to.global.u64 	%rd10, %rd6;
	mul.wide.u32 	%rd11, %r36, 4;
	add.s64 	%rd12, %rd10, %rd11;
	st.global.f32 	[%rd12], %f62;
$L__BB0_9:
	ret;

}


// ===== COMPILED SASS (sm_100) =====

	.target	sm_100

	.elftype	@"ET_EXEC"


//--------------------- .note.nv.tkinfo           --------------------------
	.section	.note.nv.tkinfo,"",@"SHT_NOTE"
	.sectionflags	@"SHF_NOTE_NV_TKINFO"
	.tkinfo
        /*0018*/ 	.word	0x00000002
        /*0030*/ 	.string	""
        /*0030*/ 	.string	"ptxas"
        /*0030*/ 	.string	"Cuda compilation tools, release 13.0, V13.0.88"
        /*0030*/ 	.string	"Build cuda_13.0.r13.0/compiler.36424714_0"
        /*0030*/ 	.string	"-arch sm_100 -m 64 "



//--------------------- .note.nv.cuinfo           --------------------------
	.section	.note.nv.cuinfo,"",@"SHT_NOTE"
	.sectionflags	@"SHF_NOTE_NV_CUINFO"
        /*0018*/ 	.short	0x0002
        /*001a*/ 	.short	0x0064
        /*001c*/ 	.short	0x0082
	.zero		2


//--------------------- .nv.info                  --------------------------
	.section	.nv.info,"",@"SHT_CUDA_INFO"
	.align	4


	//----- nvinfo : EIATTR_REGCOUNT
	.align		4
        /*0000*/ 	.byte	0x04, 0x2f
        /*0002*/ 	.short	(.L_1 - .L_0)
	.align		4
.L_0:
        /*0004*/ 	.word	index@(_Z11matMulTiledPfS_S_i)
        /*0008*/ 	.word	0x00000020


	//----- nvinfo : EIATTR_FRAME_SIZE
	.align		4
.L_1:
        /*000c*/ 	.byte	0x04, 0x11
        /*000e*/ 	.short	(.L_3 - .L_2)
	.align		4
.L_2:
        /*0010*/ 	.word	index@(_Z11matMulTiledPfS_S_i)
        /*0014*/ 	.word	0x00000000


	//----- nvinfo : EIATTR_MIN_STACK_SIZE
	.align		4
.L_3:
        /*0018*/ 	.byte	0x04, 0x12
        /*001a*/ 	.short	(.L_5 - .L_4)
	.align		4
.L_4:
        /*001c*/ 	.word	index@(_Z11matMulTiledPfS_S_i)
        /*0020*/ 	.word	0x00000000
.L_5:


//--------------------- .nv.compat                --------------------------
	.section	.nv.compat,"",@"SHT_CUDA_COMPAT_INFO"
	.align	4
        /*0000*/ 	.byte	0x02, 0x09, 0x00, 0x00, 0x02, 0x02, 0x01, 0x00, 0x02, 0x05, 0x05, 0x00, 0x03, 0x07, 0x01, 0x01
        /*0010*/ 	.byte	0x02, 0x03, 0x00, 0x00, 0x02, 0x06, 0x01, 0x00, 0x04, 0x0b, 0x08, 0x00, 0x09, 0x00, 0x00, 0x00
        /*0020*/ 	.byte	0x00, 0x00, 0x00, 0x00


//--------------------- .nv.info._Z11matMulTiledPfS_S_i --------------------------
	.section	.nv.info._Z11matMulTiledPfS_S_i,"",@"SHT_CUDA_INFO"
	.sectionflags	@""
	.align	4


	//----- nvinfo : EIATTR_CUDA_API_VERSION
	.align		4
        /*0000*/ 	.byte	0x04, 0x37
        /*0002*/ 	.short	(.L_7 - .L_6)
.L_6:
        /*0004*/ 	.word	0x00000082


	//----- nvinfo : EIATTR_KPARAM_INFO
	.align		4
.L_7:
        /*0008*/ 	.byte	0x04, 0x17
        /*000a*/ 	.short	(.L_9 - .L_8)
.L_8:
        /*000c*/ 	.word	0x00000000
        /*0010*/ 	.short	0x0003
        /*0012*/ 	.short	0x0018
        /*0014*/ 	.byte	0x00, 0xf0, 0x11, 0x00


	//----- nvinfo : EIATTR_KPARAM_INFO
	.align		4
.L_9:
        /*0018*/ 	.byte	0x04, 0x17
        /*001a*/ 	.short	(.L_11 - .L_10)
.L_10:
        /*001c*/ 	.word	0x00000000
        /*0020*/ 	.short	0x0002
        /*0022*/ 	.short	0x0010
        /*0024*/ 	.byte	0x00, 0xf5, 0x21, 0x00


	//----- nvinfo : EIATTR_KPARAM_INFO
	.align		4
.L_11:
        /*0028*/ 	.byte	0x04, 0x17
        /*002a*/ 	.short	(.L_13 - .L_12)
.L_12:
        /*002c*/ 	.word	0x00000000
        /*0030*/ 	.short	0x0001
        /*0032*/ 	.short	0x0008
        /*0034*/ 	.byte	0x00, 0xf5, 0x21, 0x00


	//----- nvinfo : EIATTR_KPARAM_INFO
	.align		4
.L_13:
        /*0038*/ 	.byte	0x04, 0x17
        /*003a*/ 	.short	(.L_15 - .L_14)
.L_14:
        /*003c*/ 	.word	0x00000000
        /*0040*/ 	.short	0x0000
        /*0042*/ 	.short	0x0000
        /*0044*/ 	.byte	0x00, 0xf5, 0x21, 0x00


	//----- nvinfo : EIATTR_SPARSE_MMA_MASK
	.align		4
.L_15:
        /*0048*/ 	.byte	0x03, 0x50
        /*004a*/ 	.short	0x0000


	//----- nvinfo : EIATTR_MAXREG_COUNT
	.align		4
        /*004c*/ 	.byte	0x03, 0x1b
        /*004e*/ 	.short	0x00ff


	//----- nvinfo : EIATTR_NUM_BARRIERS
	.align		4
        /*0050*/ 	.byte	0x02, 0x4c
        /*0052*/ 	.byte	0x01
	.zero		1


	//----- nvinfo : EIATTR_MERCURY_ISA_VERSION
	.align		4
        /*0054*/ 	.byte	0x03, 0x5f
        /*0056*/ 	.short	0x0101


	//----- nvinfo : EIATTR_VRC_CTA_INIT_COUNT
	.align		4
        /*0058*/ 	.byte	0x02, 0x4a
	.zero		1
	.zero		1


	//----- nvinfo : EIATTR_EXIT_INSTR_OFFSETS
	.align		4
        /*005c*/ 	.byte	0x04, 0x1c
        /*005e*/ 	.short	(.L_17 - .L_16)


	//   ....[0]....
.L_16:
        /*0060*/ 	.word	0x000005c0


	//   ....[1]....
        /*0064*/ 	.word	0x00000610


	//----- nvinfo : EIATTR_CBANK_PARAM_SIZE
	.align		4
.L_17:
        /*0068*/ 	.byte	0x03, 0x19
        /*006a*/ 	.short	0x001c


	//----- nvinfo : EIATTR_PARAM_CBANK
	.align		4
        /*006c*/ 	.byte	0x04, 0x0a
        /*006e*/ 	.short	(.L_19 - .L_18)
	.align		4
.L_18:
        /*0070*/ 	.word	index@(.nv.constant0._Z11matMulTiledPfS_S_i)
        /*0074*/ 	.short	0x0380
        /*0076*/ 	.short	0x001c


	//----- nvinfo : EIATTR_SW_WAR
	.align		4
.L_19:
        /*0078*/ 	.byte	0x04, 0x36
        /*007a*/ 	.short	(.L_21 - .L_20)
.L_20:
        /*007c*/ 	.word	0x00000008
.L_21:


//--------------------- .nv.callgraph             --------------------------
	.section	.nv.callgraph,"",@"SHT_CUDA_CALLGRAPH"
	.align	4
	.sectionentsize	8
	.align		4
        /*0000*/ 	.word	0x00000000
	.align		4
        /*0004*/ 	.word	0xffffffff
	.align		4
        /*0008*/ 	.word	0x00000000
	.align		4
        /*000c*/ 	.word	0xfffffffe
	.align		4
        /*0010*/ 	.word	0x00000000
	.align		4
        /*0014*/ 	.word	0xfffffffd
	.align		4
        /*0018*/ 	.word	0x00000000
	.align		4
        /*001c*/ 	.word	0xfffffffc


//--------------------- .text._Z11matMulTiledPfS_S_i --------------------------
	.section	.text._Z11matMulTiledPfS_S_i,"ax",@progbits
	.align	128
        .global         _Z11matMulTiledPfS_S_i
        .type           _Z11matMulTiledPfS_S_i,@function
        .size           _Z11matMulTiledPfS_S_i,(.L_x_3 - _Z11matMulTiledPfS_S_i)
        .other          _Z11matMulTiledPfS_S_i,@"STO_CUDA_ENTRY STV_DEFAULT"
_Z11matMulTiledPfS_S_i:
.text._Z11matMulTiledPfS_S_i:
[----:B------:R-:W-:Y:S01]  /*0000*/  LDC R1, c[0x0][0x37c] ;  /* 0x0000df00ff017b82 */ /* 0x000fe20000000800 */
[----:B------:R-:W0:Y:S01]  /*0010*/  LDCU UR4, c[0x0][0x398] ;  /* 0x00007300ff0477ac */ /* 0x000e220008000800 */
[----:B------:R-:W1:Y:S01]  /*0020*/  S2R R5, SR_CTAID.Y ;  /* 0x0000000000057919 */ /* 0x000e620000002600 */
[----:B------:R-:W-:Y:S01]  /*0030*/  HFMA2 R25, -RZ, RZ, 0, 0 ;  /* 0x00000000ff197431 */ /* 0x000fe200000001ff */
[----:B------:R-:W2:Y:S01]  /*0040*/  LDCU.64 UR8, c[0x0][0x358] ;  /* 0x00006b00ff0877ac */ /* 0x000ea20008000a00 */
[----:B------:R-:W1:Y:S01]  /*0050*/  S2R R2, SR_TID.Y ;  /* 0x0000000000027919 */ /* 0x000e620000002200 */
[----:B------:R-:W3:Y:S01]  /*0060*/  S2R R10, SR_CTAID.X ;  /* 0x00000000000a7919 */ /* 0x000ee20000002500 */
[----:B------:R-:W3:Y:S01]  /*0070*/  S2R R3, SR_TID.X ;  /* 0x0000000000037919 */ /* 0x000ee20000002100 */
[----:B0-----:R-:W-:-:S04]  /*0080*/  MOV R6, UR4 ;  /* 0x0000000400067c02 */ /* 0x001fc80008000f00 */
[----:B------:R-:W-:Y:S02]  /*0090*/  ISETP.GE.AND P0, PT, R6, 0x1, PT ;  /* 0x000000010600780c */ /* 0x000fe40003f06270 */
[----:B-1----:R-:W-:Y:S02]  /*00a0*/  LEA R5, R5, R2, 0x4 ;  /* 0x0000000205057211 */ /* 0x002fe400078e20ff */
[----:B---3--:R-:W-:-:S09]  /*00b0*/  LEA R4, R10, R3, 0x4 ;  /* 0x000000030a047211 */ /* 0x008fd200078e20ff */
[----:B--2---:R-:W-:Y:S05]  /*00c0*/  @!P0 BRA `(.L_x_0) ;  /* 0x0000000400348947 */ /* 0x004fea0003800000 */
[----:B------:R-:W0:Y:S01]  /*00d0*/  S2UR UR6, SR_CgaCtaId ;  /* 0x00000000000679c3 */ /* 0x000e220000008800 */
[----:B------:R-:W-:Y:S01]  /*00e0*/  UMOV UR4, 0x400 ;  /* 0x0000040000047882 */ /* 0x000fe20000000000 */
[----:B------:R-:W-:Y:S01]  /*00f0*/  IADD3 R8, PT, PT, R6, 0xf, RZ ;  /* 0x0000000f06087810 */ /* 0x000fe20007ffe0ff */
[----:B------:R-:W-:Y:S01]  /*0100*/  UIADD3 UR5, UPT, UPT, UR4, 0x400, URZ ;  /* 0x0000040004057890 */ /* 0x000fe2000fffe0ff */
[-CC-:B------:R-:W-:Y:S01]  /*0110*/  IMAD R7, R2, R6.reuse, R3.reuse ;  /* 0x0000000602077224 */ /* 0x180fe200078e0203 */
[----:B------:R-:W-:Y:S01]  /*0120*/  MOV R25, RZ ;  /* 0x000000ff00197202 */ /* 0x000fe20000000f00 */
[----:B------:R-:W-:Y:S01]  /*0130*/  IMAD R18, R5, R6, R3 ;  /* 0x0000000605127224 */ /* 0x000fe200078e0203 */
[----:B------:R-:W-:Y:S01]  /*0140*/  SHF.R.U32.HI R8, RZ, 0x4, R8 ;  /* 0x00000004ff087819 */ /* 0x000fe20000011608 */
[----:B------:R-:W1:Y:S01]  /*0150*/  LDC R0, c[0x0][0x398] ;  /* 0x0000e600ff007b82 */ /* 0x000e620000000800 */
[----:B------:R-:W-:Y:S02]  /*0160*/  IMAD R7, R10, 0x10, R7 ;  /* 0x000000100a077824 */ /* 0x000fe400078e0207 */
[----:B------:R-:W-:-:S05]  /*0170*/  IADD3 R19, PT, PT, -R8, RZ, RZ ;  /* 0x000000ff08137210 */ /* 0x000fca0007ffe1ff */
[----:B------:R-:W2:Y:S01]  /*0180*/  LDC.64 R22, c[0x0][0x380] ;  /* 0x0000e000ff167b82 */ /* 0x000ea20000000a00 */
[----:B0-----:R-:W-:Y:S02]  /*0190*/  ULEA UR5, UR6, UR5, 0x18 ;  /* 0x0000000506057291 */ /* 0x001fe4000f8ec0ff */
[----:B------:R-:W-:-:S04]  /*01a0*/  ULEA UR4, UR6, UR4, 0x18 ;  /* 0x0000000406047291 */ /* 0x000fc8000f8ec0ff */
[----:B------:R-:W-:Y:S02]  /*01b0*/  LEA R17, R3, UR5, 0x2 ;  /* 0x0000000503117c11 */ /* 0x000fe4000f8e10ff */
[----:B------:R-:W-:-:S03]  /*01c0*/  LEA R16, R2, UR4, 0x6 ;  /* 0x0000000402107c11 */ /* 0x000fc6000f8e30ff */
[----:B------:R-:W-:Y:S01]  /*01d0*/  IMAD R21, R2, 0x40, R17 ;  /* 0x0000004002157824 */ /* 0x000fe200078e0211 */
[----:B------:R-:W-:-:S07]  /*01e0*/  LEA R20, R3, R16, 0x2 ;  /* 0x0000001003147211 */ /* 0x000fce00078e10ff */
.L_x_1:
[----:B-1----:R-:W-:Y:S01]  /*01f0*/  MOV R6, R0 ;  /* 0x0000000000067202 */ /* 0x002fe20000000f00 */
[----:B------:R-:W-:Y:S01]  /*0200*/  HFMA2 R29, -RZ, RZ, 0, 0 ;  /* 0x00000000ff1d7431 */ /* 0x000fe200000001ff */
[----:B------:R-:W-:Y:S01]  /*0210*/  MOV R24, RZ ;  /* 0x000000ff00187202 */ /* 0x000fe20000000f00 */
[----:B--2---:R-:W-:Y:S01]  /*0220*/  IMAD.WIDE R8, R18, 0x4, R22 ;  /* 0x0000000412087825 */ /* 0x004fe200078e0216 */
[-C--:B------:R-:W-:Y:S02]  /*0230*/  ISETP.GE.AND P0, PT, R2, R6.reuse, PT ;  /* 0x000000060200720c */ /* 0x080fe40003f06270 */
[-C--:B------:R-:W-:Y:S02]  /*0240*/  ISETP.GE.AND P1, PT, R3, R6.reuse, PT ;  /* 0x000000060300720c */ /* 0x080fe40003f26270 */
[-C--:B------:R-:W-:Y:S02]  /*0250*/  ISETP.GE.U32.OR P0, PT, R4, R6.reuse, P0 ;  /* 0x000000060400720c */ /* 0x080fe40000706470 */
[----:B------:R-:W-:-:S11]  /*0260*/  ISETP.GE.U32.OR P1, PT, R5, R6, P1 ;  /* 0x000000060500720c */ /* 0x000fd60000f26470 */
[----:B------:R-:W0:Y:S02]  /*0270*/  @!P0 LDC.64 R10, c[0x0][0x388] ;  /* 0x0000e200ff0a8b82 */ /* 0x000e240000000a00 */
[----:B------:R-:W2:Y:S01]  /*0280*/  @!P1 LDG.E R29, desc[UR8][R8.64] ;  /* 0x00000008081d9981 */ /* 0x000ea2000c1e1900 */
[----:B0-----:R-:W-:-:S05]  /*0290*/  @!P0 IMAD.WIDE.U32 R10, R7, 0x4, R10 ;  /* 0x00000004070a8825 */ /* 0x001fca00078e000a */
[----:B------:R-:W3:Y:S01]  /*02a0*/  @!P0 LDG.E R24, desc[UR8][R10.64] ;  /* 0x000000080a188981 */ /* 0x000ee2000c1e1900 */
[----:B------:R-:W-:-:S05]  /*02b0*/  VIADD R19, R19, 0x1 ;  /* 0x0000000113137836 */ /* 0x000fca0000000000 */
[----:B------:R-:W-:Y:S02]  /*02c0*/  ISETP.NE.AND P0, PT, R19, RZ, PT ;  /* 0x000000ff1300720c */ /* 0x000fe40003f05270 */
[----:B------:R-:W-:Y:S02]  /*02d0*/  IADD3 R18, PT, PT, R18, 0x10, RZ ;  /* 0x0000001012127810 */ /* 0x000fe40007ffe0ff */
[----:B------:R-:W-:Y:S02]  /*02e0*/  IADD3 R2, PT, PT, R2, 0x10, RZ ;  /* 0x0000001002027810 */ /* 0x000fe40007ffe0ff */
[----:B------:R-:W-:Y:S02]  /*02f0*/  IADD3 R3, PT, PT, R3, 0x10, RZ ;  /* 0x0000001003037810 */ /* 0x000fe40007ffe0ff */
[----:B------:R-:W-:Y:S01]  /*0300*/  LEA R7, R6, R7, 0x4 ;  /* 0x0000000706077211 */ /* 0x000fe200078e20ff */
[----:B--2---:R-:W-:Y:S04]  /*0310*/  STS [R20], R29 ;  /* 0x0000001d14007388 */ /* 0x004fe80000000800 */
[----:B---3--:R-:W-:Y:S01]  /*0320*/  STS [R21], R24 ;  /* 0x0000001815007388 */ /* 0x008fe20000000800 */
[----:B------:R-:W-:Y:S06]  /*0330*/  BAR.SYNC.DEFER_BLOCKING 0x0 ;  /* 0x0000000000007b1d */ /* 0x000fec0000010000 */
[----:B------:R-:W-:Y:S04]  /*0340*/  LDS R26, [R17] ;  /* 0x00000000111a7984 */ /* 0x000fe80000000800 */
[----:B------:R-:W0:Y:S04]  /*0350*/  LDS.128 R12, [R16] ;  /* 0x00000000100c7984 */ /* 0x000e280000000c00 */
[----:B------:R-:W1:Y:S04]  /*0360*/  LDS R28, [R17+0x40] ;  /* 0x00004000111c7984 */ /* 0x000e680000000800 */
[----:B------:R-:W2:Y:S04]  /*0370*/  LDS R27, [R17+0x80] ;  /* 0x00008000111b7984 */ /* 0x000ea80000000800 */
[----:B------:R-:W-:Y:S04]  /*0380*/  LDS.128 R8, [R16+0x10] ;  /* 0x0000100010087984 */ /* 0x000fe80000000c00 */
[----:B------:R-:W-:Y:S01]  /*0390*/  LDS R24, [R17+0x140] ;  /* 0x0001400011187984 */ /* 0x000fe20000000800 */
[----:B0-----:R-:W-:-:S03]  /*03a0*/  FFMA R26, R12, R26, R25 ;  /* 0x0000001a0c1a7223 */ /* 0x001fc60000000019 */
[----:B------:R-:W0:Y:S01]  /*03b0*/  LDS R12, [R17+0xc0] ;  /* 0x0000c000110c7984 */ /* 0x000e220000000800 */
[----:B-1----:R-:W-:-:S03]  /*03c0*/  FFMA R26, R28, R13, R26 ;  /* 0x0000000d1c1a7223 */ /* 0x002fc6000000001a */
[----:B------:R-:W1:Y:S04]  /*03d0*/  LDS R13, [R17+0x100] ;  /* 0x00010000110d7984 */ /* 0x000e680000000800 */
[----:B------:R-:W3:Y:S01]  /*03e0*/  LDS R25, [R17+0x180] ;  /* 0x0001800011197984 */ /* 0x000ee20000000800 */
[----:B--2---:R-:W-:-:S04]  /*03f0*/  FFMA R27, R27, R14, R26 ;  /* 0x0000000e1b1b7223 */ /* 0x004fc8000000001a */
[----:B0-----:R-:W-:Y:S02]  /*0400*/  FFMA R15, R12, R15, R27 ;  /* 0x0000000f0c0f7223 */ /* 0x001fe4000000001b */
[----:B------:R-:W-:Y:S02]  /*0410*/  LDS R27, [R17+0x200] ;  /* 0x00020000111b7984 */ /* 0x000fe40000000800 */
[----:B-1----:R-:W-:Y:S02]  /*0420*/  FFMA R13, R8, R13, R15 ;  /* 0x0000000d080d7223 */ /* 0x002fe4000000000f */
[----:B------:R-:W0:Y:S02]  /*0430*/  LDS R8, [R17+0x1c0] ;  /* 0x0001c00011087984 */ /* 0x000e240000000800 */
[----:B------:R-:W-:Y:S02]  /*0440*/  FFMA R26, R24, R9, R13 ;  /* 0x00000009181a7223 */ /* 0x000fe4000000000d */
[----:B------:R-:W1:Y:S04]  /*0450*/  LDS.128 R12, [R16+0x20] ;  /* 0x00002000100c7984 */ /* 0x000e680000000c00 */
[----:B------:R-:W2:Y:S01]  /*0460*/  LDS R24, [R17+0x240] ;  /* 0x0002400011187984 */ /* 0x000ea20000000800 */
[----:B---3--:R-:W-:-:S03]  /*0470*/  FFMA R9, R25, R10, R26 ;  /* 0x0000000a19097223 */ /* 0x008fc6000000001a */
[----:B------:R-:W3:Y:S01]  /*0480*/  LDS R25, [R17+0x280] ;  /* 0x0002800011197984 */ /* 0x000ee20000000800 */
[----:B0-----:R-:W-:-:S04]  /*0490*/  FFMA R9, R8, R11, R9 ;  /* 0x0000000b08097223 */ /* 0x001fc80000000009 */
[----:B-1----:R-:W-:Y:S02]  /*04a0*/  FFMA R9, R12, R27, R9 ;  /* 0x0000001b0c097223 */ /* 0x002fe40000000009 */
[----:B------:R-:W0:Y:S02]  /*04b0*/  LDS R12, [R17+0x2c0] ;  /* 0x0002c000110c7984 */ /* 0x000e240000000800 */
[----:B--2---:R-:W-:Y:S02]  /*04c0*/  FFMA R24, R24, R13, R9 ;  /* 0x0000000d18187223 */ /* 0x004fe40000000009 */
[----:B------:R-:W-:Y:S04]  /*04d0*/  LDS R13, [R17+0x300] ;  /* 0x00030000110d7984 */ /* 0x000fe80000000800 */
[----:B------:R-:W1:Y:S01]  /*04e0*/  LDS.128 R8, [R16+0x30] ;  /* 0x0000300010087984 */ /* 0x000e620000000c00 */
[----:B---3--:R-:W-:-:S03]  /*04f0*/  FFMA R25, R25, R14, R24 ;  /* 0x0000000e19197223 */ /* 0x008fc60000000018 */
[----:B------:R-:W2:Y:S04]  /*0500*/  LDS R27, [R17+0x340] ;  /* 0x00034000111b7984 */ /* 0x000ea80000000800 */
[----:B------:R-:W3:Y:S04]  /*0510*/  LDS R24, [R17+0x380] ;  /* 0x0003800011187984 */ /* 0x000ee80000000800 */
[----:B------:R-:W4:Y:S01]  /*0520*/  LDS R14, [R17+0x3c0] ;  /* 0x0003c000110e7984 */ /* 0x000f220000000800 */
[----:B0-----:R-:W-:-:S04]  /*0530*/  FFMA R15, R12, R15, R25 ;  /* 0x0000000f0c0f7223 */ /* 0x001fc80000000019 */
[----:B-1----:R-:W-:-:S04]  /*0540*/  FFMA R8, R8, R13, R15 ;  /* 0x0000000d08087223 */ /* 0x002fc8000000000f */
[----:B--2---:R-:W-:-:S04]  /*0550*/  FFMA R9, R27, R9, R8 ;  /* 0x000000091b097223 */ /* 0x004fc80000000008 */
[----:B---3--:R-:W-:-:S04]  /*0560*/  FFMA R9, R24, R10, R9 ;  /* 0x0000000a18097223 */ /* 0x008fc80000000009 */
[----:B----4-:R-:W-:Y:S01]  /*0570*/  FFMA R25, R14, R11, R9 ;  /* 0x0000000b0e197223 */ /* 0x010fe20000000009 */
[----:B------:R-:W-:Y:S06]  /*0580*/  BAR.SYNC.DEFER_BLOCKING 0x0 ;  /* 0x0000000000007b1d */ /* 0x000fec0000010000 */
[----:B------:R-:W-:Y:S05]  /*0590*/  @P0 BRA `(.L_x_1) ;  /* 0xfffffffc00140947 */ /* 0x000fea000383ffff */
.L_x_0:
[----:B------:R-:W-:-:S04]  /*05a0*/  VIMNMX R3, PT, PT, R5, R4, !PT ;  /* 0x0000000405037248 */ /* 0x000fc80007fe0100 */
[----:B------:R-:W-:-:S13]  /*05b0*/  ISETP.GE.AND P0, PT, R3, R6, PT ;  /* 0x000000060300720c */ /* 0x000fda0003f06270 */
[----:B------:R-:W-:Y:S05]  /*05c0*/  @P0 EXIT ;  /* 0x000000000000094d */ /* 0x000fea0003800000 */
[----:B------:R-:W0:Y:S01]  /*05d0*/  LDC.64 R2, c[0x0][0x390] ;  /* 0x0000e400ff027b82 */ /* 0x000e220000000a00 */
[----:B------:R-:W-:-:S04]  /*05e0*/  IMAD R5, R5, R6, R4 ;  /* 0x0000000605057224 */ /* 0x000fc800078e0204 */
[----:B0-----:R-:W-:-:S05]  /*05f0*/  IMAD.WIDE.U32 R2, R5, 0x4, R2 ;  /* 0x0000000405027825 */ /* 0x001fca00078e0002 */
[----:B------:R-:W-:Y:S01]  /*0600*/  STG.E desc[UR8][R2.64], R25 ;  /* 0x0000001902007986 */ /* 0x000fe2000c101908 */
[----:B------:R-:W-:Y:S05]  /*0610*/  EXIT ;  /* 0x000000000000794d */ /* 0x000fea0003800000 */
.L_x_2:
[----:B------:R-:W-:-:S00]  /*0620*/  BRA `(.L_x_2) ;  /* 0xfffffffc00fc7947 */ /* 0x000fc0000383ffff */
[----:B------:R-:W-:-:S00]  /*0630*/  NOP ;  /* 0x0000000000007918 */ /* 0x000fc00000000000 */
        /* <DEDUP_REMOVED lines=12> */
.L_x_3:


//--------------------- .nv.shared._Z11matMulTiledPfS_S_i --------------------------
	.section	.nv.shared._Z11matMulTiledPfS_S_i,"aw",@nobits
	.sectionflags	@""
	.align	4
.nv.shared._Z11matMulTiledPfS_S_i:
	.zero		3072


//--------------------- .nv.shared.reserved.0     --------------------------
	.section	.nv.shared.reserved.0,"aw",@nobits
	.weak		__nv_reservedSMEM_offset_0_alias
	.size		__nv_reservedSMEM_offset_0_alias, 0, 64
	.other		__nv_reservedSMEM_offset_0_alias,@"STO_CUDA_RESERVED_SHARED STV_DEFAULT"
__nv_reservedSMEM_offset_0_alias:
	.zero		0
	.zero		64


//--------------------- .nv.constant0._Z11matMulTiledPfS_S_i --------------------------
	.section	.nv.constant0._Z11matMulTiledPfS_S_i,"a",@progbits
	.sectionflags	@""
	.align	4
.nv.constant0._Z11matMulTiledPfS_S_i:
	.zero		924


//--------------------- SYMBOLS --------------------------

	.type		.nv.reservedSmem.offset0,@object
	.size		.nv.reservedSmem.offset0,0x4
	.type		.nv.reservedSmem.cap,@object
	.size		.nv.reservedSmem.cap,0x4
